//
// Generated by NVIDIA NVVM Compiler
//
// Compiler Build ID: CL-36424714
// Cuda compilation tools, release 13.0, V13.0.88
// Based on NVVM 20.0.0
//

.version 9.0
.target sm_100
.address_size 64

	// .globl	_Z6kernelPiS_S_i

.visible .entry _Z6kernelPiS_S_i(
	.param .u64 .ptr .align 1 _Z6kernelPiS_S_i_param_0,
	.param .u64 .ptr .align 1 _Z6kernelPiS_S_i_param_1,
	.param .u64 .ptr .align 1 _Z6kernelPiS_S_i_param_2,
	.param .u32 _Z6kernelPiS_S_i_param_3
)
{
	.reg .pred 	%p<3>;
	.reg .b32 	%r<14>;
	.reg .b64 	%rd<11>;

	ld.param.u64 	%rd4, [_Z6kernelPiS_S_i_param_0];
	ld.param.u64 	%rd5, [_Z6kernelPiS_S_i_param_1];
	ld.param.u64 	%rd6, [_Z6kernelPiS_S_i_param_2];
	ld.param.u32 	%r6, [_Z6kernelPiS_S_i_param_3];
	mov.u32 	%r7, %ctaid.x;
	mov.u32 	%r1, %ntid.x;
	mov.u32 	%r8, %tid.x;
	mad.lo.s32 	%r13, %r7, %r1, %r8;
	setp.ge.s32 	%p1, %r13, %r6;
	@%p1 bra 	$L__BB0_3;
	mov.u32 	%r9, %nctaid.x;
	mul.lo.s32 	%r3, %r1, %r9;
	cvta.to.global.u64 	%rd1, %rd4;
	cvta.to.global.u64 	%rd2, %rd5;
	cvta.to.global.u64 	%rd3, %rd6;
$L__BB0_2:
	mul.wide.s32 	%rd7, %r13, 4;
	add.s64 	%rd8, %rd1, %rd7;
	ld.global.u32 	%r10, [%rd8];
	add.s64 	%rd9, %rd2, %rd7;
	ld.global.u32 	%r11, [%rd9];
	add.s32 	%r12, %r11, %r10;
	add.s64 	%rd10, %rd3, %rd7;
	st.global.u32 	[%rd10], %r12;
	add.s32 	%r13, %r13, %r3;
	setp.lt.s32 	%p2, %r13, %r6;
	@%p2 bra 	$L__BB0_2;
$L__BB0_3:
	ret;

}


// ===== COMPILED SASS (sm_100) =====

	.target	sm_100

	.elftype	@"ET_EXEC"


//--------------------- .note.nv.tkinfo           --------------------------
	.section	.note.nv.tkinfo,"",@"SHT_NOTE"
	.sectionflags	@"SHF_NOTE_NV_TKINFO"
	.tkinfo
        /*0018*/ 	.word	0x00000002
        /*0030*/ 	.string	""
        /*0030*/ 	.string	"ptxas"
        /*0030*/ 	.string	"Cuda compilation tools, release 13.0, V13.0.88"
        /*0030*/ 	.string	"Build cuda_13.0.r13.0/compiler.36424714_0"
        /*0030*/ 	.string	"-arch sm_100 -m 64 "



//--------------------- .note.nv.cuinfo           --------------------------
	.section	.note.nv.cuinfo,"",@"SHT_NOTE"
	.sectionflags	@"SHF_NOTE_NV_CUINFO"
        /*0018*/ 	.short	0x0002
        /*001a*/ 	.short	0x0064
        /*001c*/ 	.short	0x0082
	.zero		2


//--------------------- .nv.info                  --------------------------
	.section	.nv.info,"",@"SHT_CUDA_INFO"
	.align	4


	//----- nvinfo : EIATTR_REGCOUNT
	.align		4
        /*0000*/ 	.byte	0x04, 0x2f
        /*0002*/ 	.short	(.L_1 - .L_0)
	.align		4
.L_0:
        /*0004*/ 	.word	index@(_Z6kernelPiS_S_i)
        /*0008*/ 	.word	0x00000014


	//----- nvinfo : EIATTR_FRAME_SIZE
	.align		4
.L_1:
        /*000c*/ 	.byte	0x04, 0x11
        /*000e*/ 	.short	(.L_3 - .L_2)
	.align		4
.L_2:
        /*0010*/ 	.word	index@(_Z6kernelPiS_S_i)
        /*0014*/ 	.word	0x00000000


	//----- nvinfo : EIATTR_MIN_STACK_SIZE
	.align		4
.L_3:
        /*0018*/ 	.byte	0x04, 0x12
        /*001a*/ 	.short	(.L_5 - .L_4)
	.align		4
.L_4:
        /*001c*/ 	.word	index@(_Z6kernelPiS_S_i)
        /*0020*/ 	.word	0x00000000
.L_5:


//--------------------- .nv.compat                --------------------------
	.section	.nv.compat,"",@"SHT_CUDA_COMPAT_INFO"
	.align	4
        /*0000*/ 	.byte	0x02, 0x09, 0x00, 0x00, 0x02, 0x02, 0x01, 0x00, 0x02, 0x05, 0x05, 0x00, 0x03, 0x07, 0x01, 0x01
        /*0010*/ 	.byte	0x02, 0x03, 0x00, 0x00, 0x02, 0x06, 0x01, 0x00, 0x04, 0x0b, 0x08, 0x00, 0x09, 0x00, 0x00, 0x00
        /*0020*/ 	.byte	0x00, 0x00, 0x00, 0x00


//--------------------- .nv.info._Z6kernelPiS_S_i --------------------------
	.section	.nv.info._Z6kernelPiS_S_i,"",@"SHT_CUDA_INFO"
	.sectionflags	@""
	.align	4


	//----- nvinfo : EIATTR_CUDA_API_VERSION
	.align		4
        /*0000*/ 	.byte	0x04, 0x37
        /*0002*/ 	.short	(.L_7 - .L_6)
.L_6:
        /*0004*/ 	.word	0x00000082


	//----- nvinfo : EIATTR_KPARAM_INFO
	.align		4
.L_7:
        /*0008*/ 	.byte	0x04, 0x17
        /*000a*/ 	.short	(.L_9 - .L_8)
.L_8:
        /*000c*/ 	.word	0x00000000
        /*0010*/ 	.short	0x0003
        /*0012*/ 	.short	0x0018
        /*0014*/ 	.byte	0x00, 0xf0, 0x11, 0x00


	//----- nvinfo : EIATTR_KPARAM_INFO
	.align		4
.L_9:
        /*0018*/ 	.byte	0x04, 0x17
        /*001a*/ 	.short	(.L_11 - .L_10)
.L_10:
        /*001c*/ 	.word	0x00000000
        /*0020*/ 	.short	0x0002
        /*0022*/ 	.short	0x0010
        /*0024*/ 	.byte	0x00, 0xf5, 0x21, 0x00


	//----- nvinfo : EIATTR_KPARAM_INFO
	.align		4
.L_11:
        /*0028*/ 	.byte	0x04, 0x17
        /*002a*/ 	.short	(.L_13 - .L_12)
.L_12:
        /*002c*/ 	.word	0x00000000
        /*0030*/ 	.short	0x0001
        /*0032*/ 	.short	0x0008
        /*0034*/ 	.byte	0x00, 0xf5, 0x21, 0x00


	//----- nvinfo : EIATTR_KPARAM_INFO
	.align		4
.L_13:
        /*0038*/ 	.byte	0x04, 0x17
        /*003a*/ 	.short	(.L_15 - .L_14)
.L_14:
        /*003c*/ 	.word	0x00000000
        /*0040*/ 	.short	0x0000
        /*0042*/ 	.short	0x0000
        /*0044*/ 	.byte	0x00, 0xf5, 0x21, 0x00


	//----- nvinfo : EIATTR_SPARSE_MMA_MASK
	.align		4
.L_15:
        /*0048*/ 	.byte	0x03, 0x50
        /*004a*/ 	.short	0x0000


	//----- nvinfo : EIATTR_MAXREG_COUNT
	.align		4
        /*004c*/ 	.byte	0x03, 0x1b
        /*004e*/ 	.short	0x00ff


	//----- nvinfo : EIATTR_MERCURY_ISA_VERSION
	.align		4
        /*0050*/ 	.byte	0x03, 0x5f
        /*0052*/ 	.short	0x0101


	//----- nvinfo : EIATTR_VRC_CTA_INIT_COUNT
	.align		4
        /*0054*/ 	.byte	0x02, 0x4a
	.zero		1
	.zero		1


	//----- nvinfo : EIATTR_EXIT_INSTR_OFFSETS
	.align		4
        /*0058*/ 	.byte	0x04, 0x1c
        /*005a*/ 	.short	(.L_17 - .L_16)


	//   ....[0]....
.L_16:
        /*005c*/ 	.word	0x00000070


	//   ....[1]....
        /*0060*/ 	.word	0x00000180


	//----- nvinfo : EIATTR_CRS_STACK_SIZE
	.align		4
.L_17:
        /*0064*/ 	.byte	0x04, 0x1e
        /*0066*/ 	.short	(.L_19 - .L_18)
.L_18:
        /*0068*/ 	.word	0x00000000


	//----- nvinfo : EIATTR_CBANK_PARAM_SIZE
	.align		4
.L_19:
        /*006c*/ 	.byte	0x03, 0x19
        /*006e*/ 	.short	0x001c


	//----- nvinfo : EIATTR_PARAM_CBANK
	.align		4
        /*0070*/ 	.byte	0x04, 0x0a
        /*0072*/ 	.short	(.L_21 - .L_20)
	.align		4
.L_20:
        /*0074*/ 	.word	index@(.nv.constant0._Z6kernelPiS_S_i)
        /*0078*/ 	.short	0x0380
        /*007a*/ 	.short	0x001c


	//----- nvinfo : EIATTR_SW_WAR
	.align		4
.L_21:
        /*007c*/ 	.byte	0x04, 0x36
        /*007e*/ 	.short	(.L_23 - .L_22)
.L_22:
        /*0080*/ 	.word	0x00000008
.L_23:


//--------------------- .nv.callgraph             --------------------------
	.section	.nv.callgraph,"",@"SHT_CUDA_CALLGRAPH"
	.align	4
	.sectionentsize	8
	.align		4
        /*0000*/ 	.word	0x00000000
	.align		4
        /*0004*/ 	.word	0xffffffff
	.align		4
        /*0008*/ 	.word	0x00000000
	.align		4
        /*000c*/ 	.word	0xfffffffe
	.align		4
        /*0010*/ 	.word	0x00000000
	.align		4
        /*0014*/ 	.word	0xfffffffd
	.align		4
        /*0018*/ 	.word	0x00000000
	.align		4
        /*001c*/ 	.word	0xfffffffc


//--------------------- .text._Z6kernelPiS_S_i    --------------------------
	.section	.text._Z6kernelPiS_S_i,"ax",@progbits
	.align	128
        .global         _Z6kernelPiS_S_i
        .type           _Z6kernelPiS_S_i,@function
        .size           _Z6kernelPiS_S_i,(.L_x_2 - _Z6kernelPiS_S_i)
        .other          _Z6kernelPiS_S_i,@"STO_CUDA_ENTRY STV_DEFAULT"
_Z6kernelPiS_S_i:
.text._Z6kernelPiS_S_i:
[----:B------:R-:W-:Y:S01]  /*0000*/  LDC R1, c[0x0][0x37c] ;  /* 0x0000df00ff017b82 */ /* 0x000fe20000000800 */
[----:B------:R-:W0:Y:S07]  /*0010*/  S2R R0, SR_TID.X ;  /* 0x0000000000007919 */ /* 0x000e2e0000002100 */
[----:B------:R-:W0:Y:S01]  /*0020*/  S2UR UR4, SR_CTAID.X ;  /* 0x00000000000479c3 */ /* 0x000e220000002500 */
[----:B------:R-:W1:Y:S07]  /*0030*/  LDCU UR5, c[0x0][0x398] ;  /* 0x00007300ff0577ac */ /* 0x000e6e0008000800 */
[----:B------:R-:W0:Y:S02]  /*0040*/  LDC R15, c[0x0][0x360] ;  /* 0x0000d800ff0f7b82 */ /* 0x000e240000000800 */
[----:B0-----:R-:W-:-:S05]  /*0050*/  IMAD R0, R15, UR4, R0 ;  /* 0x000000040f007c24 */ /* 0x001fca000f8e0200 */
[----:B-1----:R-:W-:-:S13]  /*0060*/  ISETP.GE.AND P0, PT, R0, UR5, PT ;  /* 0x0000000500007c0c */ /* 0x002fda000bf06270 */
[----:B------:R-:W-:Y:S05]  /*0070*/  @P0 EXIT ;  /* 0x000000000000094d */ /* 0x000fea0003800000 */
[----:B------:R-:W0:Y:S01]  /*0080*/  LDC.64 R12, c[0x0][0x390] ;  /* 0x0000e400ff0c7b82 */ /* 0x000e220000000a00 */
[----:B------:R-:W1:Y:S01]  /*0090*/  LDCU UR4, c[0x0][0x370] ;  /* 0x00006e00ff0477ac */ /* 0x000e620008000800 */
[----:B------:R-:W2:Y:S06]  /*00a0*/  LDCU.64 UR6, c[0x0][0x358] ;  /* 0x00006b00ff0677ac */ /* 0x000eac0008000a00 */
[----:B------:R-:W3:Y:S08]  /*00b0*/  LDC.64 R8, c[0x0][0x380] ;  /* 0x0000e000ff087b82 */ /* 0x000ef00000000a00 */
[----:B------:R-:W4:Y:S01]  /*00c0*/  LDC.64 R10, c[0x0][0x388] ;  /* 0x0000e200ff0a7b82 */ /* 0x000f220000000a00 */
[----:B-1----:R-:W-:-:S07]  /*00d0*/  IMAD R15, R15, UR4, RZ ;  /* 0x000000040f0f7c24 */ /* 0x002fce000f8e02ff */
.L_x_0:
[----:B---3--:R-:W-:-:S04]  /*00e0*/  IMAD.WIDE R2, R0, 0x4, R8 ;  /* 0x0000000400027825 */ /* 0x008fc800078e0208 */
[C---:B----4-:R-:W-:Y:S02]  /*00f0*/  IMAD.WIDE R4, R0.reuse, 0x4, R10 ;  /* 0x0000000400047825 */ /* 0x050fe400078e020a */
[----:B--2---:R-:W2:Y:S04]  /*0100*/  LDG.E R2, desc[UR6][R2.64] ;  /* 0x0000000602027981 */ /* 0x004ea8000c1e1900 */
[----:B------:R-:W2:Y:S01]  /*0110*/  LDG.E R5, desc[UR6][R4.64] ;  /* 0x0000000604057981 */ /* 0x000ea2000c1e1900 */
[----:B01----:R-:W-:Y:S01]  /*0120*/  IMAD.WIDE R6, R0, 0x4, R12 ;  /* 0x0000000400067825 */ /* 0x003fe200078e020c */
[----:B------:R-:W-:-:S04]  /*0130*/  IADD3 R0, PT, PT, R15, R0, RZ ;  /* 0x000000000f007210 */ /* 0x000fc80007ffe0ff */
[----:B------:R-:W-:Y:S02]  /*0140*/  ISETP.GE.AND P0, PT, R0, UR5, PT ;  /* 0x0000000500007c0c */ /* 0x000fe4000bf06270 */
[----:B--2---:R-:W-:-:S05]  /*0150*/  IADD3 R17, PT, PT, R2, R5, RZ ;  /* 0x0000000502117210 */ /* 0x004fca0007ffe0ff */
[----:B------:R1:W-:Y:S06]  /*0160*/  STG.E desc[UR6][R6.64], R17 ;  /* 0x0000001106007986 */ /* 0x0003ec000c101906 */
[----:B------:R-:W-:Y:S05]  /*0170*/  @!P0 BRA `(.L_x_0) ;  /* 0xfffffffc00d88947 */ /* 0x000fea000383ffff */
[----:B------:R-:W-:Y:S05]  /*0180*/  EXIT ;  /* 0x000000000000794d */ /* 0x000fea0003800000 */
.L_x_1:
[----:B------:R-:W-:-:S00]  /*0190*/  BRA `(.L_x_1) ;  /* 0xfffffffc00fc7947 */ /* 0x000fc0000383ffff */
[----:B------:R-:W-:-:S00]  /*01a0*/  NOP ;  /* 0x0000000000007918 */ /* 0x000fc00000000000 */
        /* <DEDUP_REMOVED lines=13> */
.L_x_2:


//--------------------- .nv.shared.reserved.0     --------------------------
	.section	.nv.shared.reserved.0,"aw",@nobits
	.weak		__nv_reservedSMEM_offset_0_alias
	.size		__nv_reservedSMEM_offset_0_alias, 0, 64
	.other		__nv_reservedSMEM_offset_0_alias,@"STO_CUDA_RESERVED_SHARED STV_DEFAULT"
__nv_reservedSMEM_offset_0_alias:
	.zero		0
	.zero		64


//--------------------- .nv.constant0._Z6kernelPiS_S_i --------------------------
	.section	.nv.constant0._Z6kernelPiS_S_i,"a",@progbits
	.sectionflags	@""
	.align	4
.nv.constant0._Z6kernelPiS_S_i:
	.zero		924


//--------------------- SYMBOLS --------------------------

	.type		.nv.reservedSmem.offset0,@object
	.size		.nv.reservedSmem.offset0,0x4
